//
// Generated by NVIDIA NVVM Compiler
//
// Compiler Build ID: CL-36424714
// Cuda compilation tools, release 13.0, V13.0.88
// Based on NVVM 20.0.0
//

.version 9.0
.target sm_100
.address_size 64

	// .globl	default_function_kernel

.visible .entry default_function_kernel(
	.param .u64 .ptr .align 1 default_function_kernel_param_0,
	.param .u64 .ptr .align 1 default_function_kernel_param_1
)
.maxntid 50
{
	.reg .b32 	%r<4>;
	.reg .b32 	%f<2>;
	.reg .b64 	%rd<8>;

	ld.param.u64 	%rd1, [default_function_kernel_param_0];
	ld.param.u64 	%rd2, [default_function_kernel_param_1];
	cvta.to.global.u64 	%rd3, %rd1;
	cvta.to.global.u64 	%rd4, %rd2;
	mov.u32 	%r1, %ctaid.x;
	mov.u32 	%r2, %tid.x;
	mad.lo.s32 	%r3, %r1, 50, %r2;
	mul.wide.u32 	%rd5, %r3, 4;
	add.s64 	%rd6, %rd4, %rd5;
	ld.global.nc.f32 	%f1, [%rd6];
	add.s64 	%rd7, %rd3, %rd5;
	st.global.f32 	[%rd7], %f1;
	ret;

}


// ===== COMPILED SASS (sm_100) =====

	.target	sm_100

	.elftype	@"ET_EXEC"


//--------------------- .note.nv.tkinfo           --------------------------
	.section	.note.nv.tkinfo,"",@"SHT_NOTE"
	.sectionflags	@"SHF_NOTE_NV_TKINFO"
	.tkinfo
        /*0018*/ 	.word	0x00000002
        /*0030*/ 	.string	""
        /*0030*/ 	.string	"ptxas"
        /*0030*/ 	.string	"Cuda compilation tools, release 13.0, V13.0.88"
        /*0030*/ 	.string	"Build cuda_13.0.r13.0/compiler.36424714_0"
        /*0030*/ 	.string	"-arch sm_100 -m 64 "



//--------------------- .note.nv.cuinfo           --------------------------
	.section	.note.nv.cuinfo,"",@"SHT_NOTE"
	.sectionflags	@"SHF_NOTE_NV_CUINFO"
        /*0018*/ 	.short	0x0002
        /*001a*/ 	.short	0x0064
        /*001c*/ 	.short	0x0082
	.zero		2


//--------------------- .nv.info                  --------------------------
	.section	.nv.info,"",@"SHT_CUDA_INFO"
	.align	4


	//----- nvinfo : EIATTR_REGCOUNT
	.align		4
        /*0000*/ 	.byte	0x04, 0x2f
        /*0002*/ 	.short	(.L_1 - .L_0)
	.align		4
.L_0:
        /*0004*/ 	.word	index@(default_function_kernel)
        /*0008*/ 	.word	0x0000000a


	//----- nvinfo : EIATTR_FRAME_SIZE
	.align		4
.L_1:
        /*000c*/ 	.byte	0x04, 0x11
        /*000e*/ 	.short	(.L_3 - .L_2)
	.align		4
.L_2:
        /*0010*/ 	.word	index@(default_function_kernel)
        /*0014*/ 	.word	0x00000000


	//----- nvinfo : EIATTR_MIN_STACK_SIZE
	.align		4
.L_3:
        /*0018*/ 	.byte	0x04, 0x12
        /*001a*/ 	.short	(.L_5 - .L_4)
	.align		4
.L_4:
        /*001c*/ 	.word	index@(default_function_kernel)
        /*0020*/ 	.word	0x00000000
.L_5:


//--------------------- .nv.compat                --------------------------
	.section	.nv.compat,"",@"SHT_CUDA_COMPAT_INFO"
	.align	4
        /*0000*/ 	.byte	0x02, 0x09, 0x00, 0x00, 0x02, 0x02, 0x01, 0x00, 0x02, 0x05, 0x05, 0x00, 0x03, 0x07, 0x01, 0x01
        /*0010*/ 	.byte	0x02, 0x03, 0x00, 0x00, 0x02, 0x06, 0x01, 0x00, 0x04, 0x0b, 0x08, 0x00, 0x09, 0x00, 0x00, 0x00
        /*0020*/ 	.byte	0x00, 0x00, 0x00, 0x00


//--------------------- .nv.info.default_function_kernel --------------------------
	.section	.nv.info.default_function_kernel,"",@"SHT_CUDA_INFO"
	.sectionflags	@""
	.align	4


	//----- nvinfo : EIATTR_CUDA_API_VERSION
	.align		4
        /*0000*/ 	.byte	0x04, 0x37
        /*0002*/ 	.short	(.L_7 - .L_6)
.L_6:
        /*0004*/ 	.word	0x00000082


	//----- nvinfo : EIATTR_KPARAM_INFO
	.align		4
.L_7:
        /*0008*/ 	.byte	0x04, 0x17
        /*000a*/ 	.short	(.L_9 - .L_8)
.L_8:
        /*000c*/ 	.word	0x00000000
        /*0010*/ 	.short	0x0001
        /*0012*/ 	.short	0x0008
        /*0014*/ 	.byte	0x00, 0xf5, 0x21, 0x00


	//----- nvinfo : EIATTR_KPARAM_INFO
	.align		4
.L_9:
        /*0018*/ 	.byte	0x04, 0x17
        /*001a*/ 	.short	(.L_11 - .L_10)
.L_10:
        /*001c*/ 	.word	0x00000000
        /*0020*/ 	.short	0x0000
        /*0022*/ 	.short	0x0000
        /*0024*/ 	.byte	0x00, 0xf5, 0x21, 0x00


	//----- nvinfo : EIATTR_SPARSE_MMA_MASK
	.align		4
.L_11:
        /*0028*/ 	.byte	0x03, 0x50
        /*002a*/ 	.short	0x0000


	//----- nvinfo : EIATTR_MAXREG_COUNT
	.align		4
        /*002c*/ 	.byte	0x03, 0x1b
        /*002e*/ 	.short	0x00ff


	//----- nvinfo : EIATTR_MERCURY_ISA_VERSION
	.align		4
        /*0030*/ 	.byte	0x03, 0x5f
        /*0032*/ 	.short	0x0101


	//----- nvinfo : EIATTR_VRC_CTA_INIT_COUNT
	.align		4
        /*0034*/ 	.byte	0x02, 0x4a
	.zero		1
	.zero		1


	//----- nvinfo : EIATTR_EXIT_INSTR_OFFSETS
	.align		4
        /*0038*/ 	.byte	0x04, 0x1c
        /*003a*/ 	.short	(.L_13 - .L_12)


	//   ....[0]....
.L_12:
        /*003c*/ 	.word	0x000000b0


	//----- nvinfo : EIATTR_MAX_THREADS
	.align		4
.L_13:
        /*0040*/ 	.byte	0x04, 0x05
        /*0042*/ 	.short	(.L_15 - .L_14)
.L_14:
        /*0044*/ 	.word	0x00000032
        /*0048*/ 	.word	0x00000001
        /*004c*/ 	.word	0x00000001


	//----- nvinfo : EIATTR_CBANK_PARAM_SIZE
	.align		4
.L_15:
        /*0050*/ 	.byte	0x03, 0x19
        /*0052*/ 	.short	0x0010


	//----- nvinfo : EIATTR_PARAM_CBANK
	.align		4
        /*0054*/ 	.byte	0x04, 0x0a
        /*0056*/ 	.short	(.L_17 - .L_16)
	.align		4
.L_16:
        /*0058*/ 	.word	index@(.nv.constant0.default_function_kernel)
        /*005c*/ 	.short	0x0380
        /*005e*/ 	.short	0x0010


	//----- nvinfo : EIATTR_SW_WAR
	.align		4
.L_17:
        /*0060*/ 	.byte	0x04, 0x36
        /*0062*/ 	.short	(.L_19 - .L_18)
.L_18:
        /*0064*/ 	.word	0x00000008
.L_19:


//--------------------- .nv.callgraph             --------------------------
	.section	.nv.callgraph,"",@"SHT_CUDA_CALLGRAPH"
	.align	4
	.sectionentsize	8
	.align		4
        /*0000*/ 	.word	0x00000000
	.align		4
        /*0004*/ 	.word	0xffffffff
	.align		4
        /*0008*/ 	.word	0x00000000
	.align		4
        /*000c*/ 	.word	0xfffffffe
	.align		4
        /*0010*/ 	.word	0x00000000
	.align		4
        /*0014*/ 	.word	0xfffffffd
	.align		4
        /*0018*/ 	.word	0x00000000
	.align		4
        /*001c*/ 	.word	0xfffffffc


//--------------------- .text.default_function_kernel --------------------------
	.section	.text.default_function_kernel,"ax",@progbits
	.align	128
        .global         default_function_kernel
        .type           default_function_kernel,@function
        .size           default_function_kernel,(.L_x_1 - default_function_kernel)
        .other          default_function_kernel,@"STO_CUDA_ENTRY STV_DEFAULT"
default_function_kernel:
.text.default_function_kernel:
[----:B------:R-:W-:Y:S01]  /*0000*/  LDC R1, c[0x0][0x37c] ;  /* 0x0000df00ff017b82 */ /* 0x000fe20000000800 */
[----:B------:R-:W0:Y:S07]  /*0010*/  S2R R7, SR_CTAID.X ;  /* 0x0000000000077919 */ /* 0x000e2e0000002500 */
[----:B------:R-:W1:Y:S01]  /*0020*/  LDC.64 R2, c[0x0][0x388] ;  /* 0x0000e200ff027b82 */ /* 0x000e620000000a00 */
[----:B------:R-:W2:Y:S01]  /*0030*/  LDCU.64 UR4, c[0x0][0x358] ;  /* 0x00006b00ff0477ac */ /* 0x000ea20008000a00 */
[----:B------:R-:W0:Y:S06]  /*0040*/  S2R R0, SR_TID.X ;  /* 0x0000000000007919 */ /* 0x000e2c0000002100 */
[----:B------:R-:W3:Y:S01]  /*0050*/  LDC.64 R4, c[0x0][0x380] ;  /* 0x0000e000ff047b82 */ /* 0x000ee20000000a00 */
[----:B0-----:R-:W-:-:S04]  /*0060*/  IMAD R7, R7, 0x32, R0 ;  /* 0x0000003207077824 */ /* 0x001fc800078e0200 */
[----:B-1----:R-:W-:-:S06]  /*0070*/  IMAD.WIDE.U32 R2, R7, 0x4, R2 ;  /* 0x0000000407027825 */ /* 0x002fcc00078e0002 */
[----:B--2---:R-:W2:Y:S01]  /*0080*/  LDG.E.CONSTANT R3, desc[UR4][R2.64] ;  /* 0x0000000402037981 */ /* 0x004ea2000c1e9900 */
[----:B---3--:R-:W-:-:S05]  /*0090*/  IMAD.WIDE.U32 R4, R7, 0x4, R4 ;  /* 0x0000000407047825 */ /* 0x008fca00078e0004 */
[----:B--2---:R-:W-:Y:S01]  /*00a0*/  STG.E desc[UR4][R4.64], R3 ;  /* 0x0000000304007986 */ /* 0x004fe2000c101904 */
[----:B------:R-:W-:Y:S05]  /*00b0*/  EXIT ;  /* 0x000000000000794d */ /* 0x000fea0003800000 */
.L_x_0:
[----:B------:R-:W-:-:S00]  /*00c0*/  BRA `(.L_x_0) ;  /* 0xfffffffc00fc7947 */ /* 0x000fc0000383ffff */
[----:B------:R-:W-:-:S00]  /*00d0*/  NOP ;  /* 0x0000000000007918 */ /* 0x000fc00000000000 */
        /* <DEDUP_REMOVED lines=10> */
.L_x_1:


//--------------------- .nv.shared.reserved.0     --------------------------
	.section	.nv.shared.reserved.0,"aw",@nobits
	.weak		__nv_reservedSMEM_offset_0_alias
	.size		__nv_reservedSMEM_offset_0_alias, 0, 64
	.other		__nv_reservedSMEM_offset_0_alias,@"STO_CUDA_RESERVED_SHARED STV_DEFAULT"
__nv_reservedSMEM_offset_0_alias:
	.zero		0
	.zero		64


//--------------------- .nv.constant0.default_function_kernel --------------------------
	.section	.nv.constant0.default_function_kernel,"a",@progbits
	.sectionflags	@""
	.align	4
.nv.constant0.default_function_kernel:
	.zero		912


//--------------------- SYMBOLS --------------------------

	.type		.nv.reservedSmem.offset0,@object
	.size		.nv.reservedSmem.offset0,0x4
